	.headerflags	@"EF_CUDA_TEXMODE_UNIFIED EF_CUDA_64BIT_ADDRESS EF_CUDA_ACCELERATORS EF_CUDA_SM90 EF_CUDA_VIRTUAL_SM(EF_CUDA_SM90)"
	.elftype	@"ET_EXEC"


//--------------------- .nv.info                  --------------------------
	.section	.nv.info,"",@"SHT_CUDA_INFO"
	.align	4


	//----- nvinfo : EIATTR_REGCOUNT
	.align		4
        /*0000*/ 	.byte	0x04, 0x2f
        /*0002*/ 	.short	(.L_3 - .L_2)
	.align		4
.L_2:
        /*0004*/ 	.word	index@(triton_poi_fused__native_batch_norm_legit_no_training_convolution_4)
        /*0008*/ 	.word	0x00000028


	//----- nvinfo : EIATTR_MIN_STACK_SIZE
	.align		4
.L_3:
        /*000c*/ 	.byte	0x04, 0x12
        /*000e*/ 	.short	(.L_5 - .L_4)
	.align		4
.L_4:
        /*0010*/ 	.word	index@(triton_poi_fused__native_batch_norm_legit_no_training_convolution_4)
        /*0014*/ 	.word	0x00000000


	//----- nvinfo : EIATTR_FRAME_SIZE
	.align		4
.L_5:
        /*0018*/ 	.byte	0x04, 0x11
        /*001a*/ 	.short	(.L_7 - .L_6)
	.align		4
.L_6:
        /*001c*/ 	.word	index@(triton_poi_fused__native_batch_norm_legit_no_training_convolution_4)
        /*0020*/ 	.word	0x00000000


	//----- nvinfo : EIATTR_MIN_STACK_SIZE
	.align		4
.L_7:
        /*0024*/ 	.byte	0x04, 0x12
        /*0026*/ 	.short	(.L_9 - .L_8)
	.align		4
.L_8:
        /*0028*/ 	.word	index@(triton_poi_fused__native_batch_norm_legit_no_training_convolution_4)
        /*002c*/ 	.word	0x00000000
.L_9:


//--------------------- .nv.info.triton_poi_fused__native_batch_norm_legit_no_training_convolution_4 --------------------------
	.section	.nv.info.triton_poi_fused__native_batch_norm_legit_no_training_convolution_4,"",@"SHT_CUDA_INFO"
	.sectionflags	@""
	.align	4


	//----- nvinfo : EIATTR_CUDA_API_VERSION
	.align		4
        /*0000*/ 	.byte	0x04, 0x37
        /*0002*/ 	.short	(.L_11 - .L_10)
.L_10:
        /*0004*/ 	.word	0x0000007c


	//----- nvinfo : EIATTR_KPARAM_INFO
	.align		4
.L_11:
        /*0008*/ 	.byte	0x04, 0x17
        /*000a*/ 	.short	(.L_13 - .L_12)
.L_12:
        /*000c*/ 	.word	0x00000000
        /*0010*/ 	.short	0x0008
        /*0012*/ 	.short	0x003c
        /*0014*/ 	.byte	0x00, 0xf0, 0x11, 0x00


	//----- nvinfo : EIATTR_KPARAM_INFO
	.align		4
.L_13:
        /*0018*/ 	.byte	0x04, 0x17
        /*001a*/ 	.short	(.L_15 - .L_14)
.L_14:
        /*001c*/ 	.word	0x00000000
        /*0020*/ 	.short	0x0007
        /*0022*/ 	.short	0x0038
        /*0024*/ 	.byte	0x00, 0xf0, 0x11, 0x00


	//----- nvinfo : EIATTR_KPARAM_INFO
	.align		4
.L_15:
        /*0028*/ 	.byte	0x04, 0x17
        /*002a*/ 	.short	(.L_17 - .L_16)
.L_16:
        /*002c*/ 	.word	0x00000000
        /*0030*/ 	.short	0x0006
        /*0032*/ 	.short	0x0030
        /*0034*/ 	.byte	0x00, 0xf4, 0x21, 0x00


	//----- nvinfo : EIATTR_KPARAM_INFO
	.align		4
.L_17:
        /*0038*/ 	.byte	0x04, 0x17
        /*003a*/ 	.short	(.L_19 - .L_18)
.L_18:
        /*003c*/ 	.word	0x00000000
        /*0040*/ 	.short	0x0005
        /*0042*/ 	.short	0x0028
        /*0044*/ 	.byte	0x00, 0xf4, 0x21, 0x00


	//----- nvinfo : EIATTR_KPARAM_INFO
	.align		4
.L_19:
        /*0048*/ 	.byte	0x04, 0x17
        /*004a*/ 	.short	(.L_21 - .L_20)
.L_20:
        /*004c*/ 	.word	0x00000000
        /*0050*/ 	.short	0x0004
        /*0052*/ 	.short	0x0020
        /*0054*/ 	.byte	0x00, 0xf4, 0x21, 0x00


	//----- nvinfo : EIATTR_KPARAM_INFO
	.align		4
.L_21:
        /*0058*/ 	.byte	0x04, 0x17
        /*005a*/ 	.short	(.L_23 - .L_22)
.L_22:
        /*005c*/ 	.word	0x00000000
        /*0060*/ 	.short	0x0003
        /*0062*/ 	.short	0x0018
        /*0064*/ 	.byte	0x00, 0xf4, 0x21, 0x00


	//----- nvinfo : EIATTR_KPARAM_INFO
	.align		4
.L_23:
        /*0068*/ 	.byte	0x04, 0x17
        /*006a*/ 	.short	(.L_25 - .L_24)
.L_24:
        /*006c*/ 	.word	0x00000000
        /*0070*/ 	.short	0x0002
        /*0072*/ 	.short	0x0010
        /*0074*/ 	.byte	0x00, 0xf4, 0x21, 0x00


	//----- nvinfo : EIATTR_KPARAM_INFO
	.align		4
.L_25:
        /*0078*/ 	.byte	0x04, 0x17
        /*007a*/ 	.short	(.L_27 - .L_26)
.L_26:
        /*007c*/ 	.word	0x00000000
        /*0080*/ 	.short	0x0001
        /*0082*/ 	.short	0x0008
        /*0084*/ 	.byte	0x00, 0xf4, 0x21, 0x00


	//----- nvinfo : EIATTR_KPARAM_INFO
	.align		4
.L_27:
        /*0088*/ 	.byte	0x04, 0x17
        /*008a*/ 	.short	(.L_29 - .L_28)
.L_28:
        /*008c*/ 	.word	0x00000000
        /*0090*/ 	.short	0x0000
        /*0092*/ 	.short	0x0000
        /*0094*/ 	.byte	0x00, 0xf4, 0x21, 0x00


	//----- nvinfo : EIATTR_SPARSE_MMA_MASK
	.align		4
.L_29:
        /*0098*/ 	.byte	0x03, 0x50
        /*009a*/ 	.short	0x0000


	//----- nvinfo : EIATTR_MAXREG_COUNT
	.align		4
        /*009c*/ 	.byte	0x03, 0x1b
        /*009e*/ 	.short	0x00ff


	//----- nvinfo : EIATTR_EXIT_INSTR_OFFSETS
	.align		4
        /*00a0*/ 	.byte	0x04, 0x1c
        /*00a2*/ 	.short	(.L_31 - .L_30)


	//   ....[0]....
.L_30:
        /*00a4*/ 	.word	0x00001060


	//   ....[1]....
        /*00a8*/ 	.word	0x00001080


	//----- nvinfo : EIATTR_REQNTID
	.align		4
.L_31:
        /*00ac*/ 	.byte	0x04, 0x10
        /*00ae*/ 	.short	(.L_33 - .L_32)
.L_32:
        /*00b0*/ 	.word	0x00000100
        /*00b4*/ 	.word	0x00000001
        /*00b8*/ 	.word	0x00000001


	//----- nvinfo : EIATTR_CBANK_PARAM_SIZE
	.align		4
.L_33:
        /*00bc*/ 	.byte	0x03, 0x19
        /*00be*/ 	.short	0x0040


	//----- nvinfo : EIATTR_PARAM_CBANK
	.align		4
        /*00c0*/ 	.byte	0x04, 0x0a
        /*00c2*/ 	.short	(.L_35 - .L_34)
	.align		4
.L_34:
        /*00c4*/ 	.word	index@(.nv.constant0.triton_poi_fused__native_batch_norm_legit_no_training_convolution_4)
        /*00c8*/ 	.short	0x0210
        /*00ca*/ 	.short	0x0040


	//----- nvinfo : EIATTR_SW_WAR
	.align		4
.L_35:
        /*00cc*/ 	.byte	0x04, 0x36
        /*00ce*/ 	.short	(.L_37 - .L_36)
.L_36:
        /*00d0*/ 	.word	0x00000008
.L_37:


//--------------------- .nv.callgraph             --------------------------
	.section	.nv.callgraph,"",@"SHT_CUDA_CALLGRAPH"
	.align	4
	.sectionentsize	8
	.align		4
        /*0000*/ 	.word	0x00000000
	.align		4
        /*0004*/ 	.word	0xffffffff
	.align		4
        /*0008*/ 	.word	0x00000000
	.align		4
        /*000c*/ 	.word	0xfffffffe
	.align		4
        /*0010*/ 	.word	0x00000000
	.align		4
        /*0014*/ 	.word	0xfffffffd
	.align		4
        /*0018*/ 	.word	0x00000000
	.align		4
        /*001c*/ 	.word	0xfffffffc


//--------------------- .nv.constant4             --------------------------
	.section	.nv.constant4,"a",@progbits
	.align	8
	.align		8
.nv.constant4:
        /*0000*/ 	.dword	_$_str
	.align		8
        /*0008*/ 	.dword	_$_str_$_2


//--------------------- .text.triton_poi_fused__native_batch_norm_legit_no_training_convolution_4 --------------------------
	.section	.text.triton_poi_fused__native_batch_norm_legit_no_training_convolution_4,"ax",@progbits
	.sectionflags	@"SHF_BARRIERS=1"
	.align	128
        .global         triton_poi_fused__native_batch_norm_legit_no_training_convolution_4
        .type           triton_poi_fused__native_batch_norm_legit_no_training_convolution_4,@function
        .size           triton_poi_fused__native_batch_norm_legit_no_training_convolution_4,(.L_x_1 - triton_poi_fused__native_batch_norm_legit_no_training_convolution_4)
        .other          triton_poi_fused__native_batch_norm_legit_no_training_convolution_4,@"STO_CUDA_ENTRY STV_DEFAULT"
triton_poi_fused__native_batch_norm_legit_no_training_convolution_4:
.text.triton_poi_fused__native_batch_norm_legit_no_training_convolution_4:
[----:B------:R-:W0:Y:S01]  /*0000*/  LDC R1, c[0x0][0x28] ;  /* 0x00000a00ff017b82 */ /* 0x000e220000000800 */
[----:B------:R-:W1:Y:S07]  /*0010*/  S2R R25, SR_TID.X ;  /* 0x0000000000197919 */ /* 0x000e6e0000002100 */
[----:B------:R-:W2:Y:S01]  /*0020*/  LDC.64 R2, c[0x0][0x220] ;  /* 0x00008800ff027b82 */ /* 0x000ea20000000a00 */
[----:B------:R-:W-:Y:S01]  /*0030*/  CS2R R6, SRZ ;  /* 0x0000000000067805 */ /* 0x000fe2000001ff00 */
[----:B------:R-:W-:Y:S01]  /*0040*/  ULDC.64 UR6, c[0x0][0x208] ;  /* 0x0000820000067ab9 */ /* 0x000fe20000000a00 */
[----:B------:R-:W3:Y:S01]  /*0050*/  S2R R27, SR_CTAID.Y ;  /* 0x00000000001b7919 */ /* 0x000ee20000002600 */
[----:B------:R-:W4:Y:S01]  /*0060*/  S2R R24, SR_CTAID.X ;  /* 0x0000000000187919 */ /* 0x000f220000002500 */
[----:B------:R-:W-:-:S03]  /*0070*/  IMAD.MOV.U32 R23, RZ, RZ, 0x3e800000 ;  /* 0x3e800000ff177424 */ /* 0x000fc600078e00ff */
[----:B------:R-:W5:Y:S01]  /*0080*/  LDC.64 R36, c[0x0][0x210] ;  /* 0x00008400ff247b82 */ /* 0x000f620000000a00 */
[----:B-1----:R-:W-:Y:S01]  /*0090*/  IMAD.SHL.U32 R26, R25, 0x4, RZ ;  /* 0x00000004191a7824 */ /* 0x002fe200078e00ff */
[----:B---3--:R-:W-:-:S04]  /*00a0*/  SHF.L.U32 R27, R27, 0x4, RZ ;  /* 0x000000041b1b7819 */ /* 0x008fc800000006ff */
[----:B------:R-:W-:-:S04]  /*00b0*/  LOP3.LUT R32, R27, 0xc, R26, 0xf8, !PT ;  /* 0x0000000c1b207812 */ /* 0x000fc800078ef81a */
[----:B------:R-:W-:Y:S02]  /*00c0*/  SHF.R.S32.HI R5, RZ, 0x1f, R32 ;  /* 0x0000001fff057819 */ /* 0x000fe40000011420 */
[----:B------:R-:W-:Y:S02]  /*00d0*/  ISETP.GE.AND P0, PT, R32, 0x40, PT ;  /* 0x000000402000780c */ /* 0x000fe40003f06270 */
[----:B------:R-:W-:-:S04]  /*00e0*/  LEA.HI R12, R5, R32, RZ, 0x4 ;  /* 0x00000020050c7211 */ /* 0x000fc800078f20ff */
[----:B------:R-:W-:-:S04]  /*00f0*/  LOP3.LUT R5, R12, 0xfffffff0, RZ, 0xc0, !PT ;  /* 0xfffffff00c057812 */ /* 0x000fc800078ec0ff */
[----:B------:R-:W-:Y:S02]  /*0100*/  IADD3 R32, R32, -R5, RZ ;  /* 0x8000000520207210 */ /* 0x000fe40007ffe0ff */
[----:B------:R-:W-:-:S03]  /*0110*/  CS2R R4, SRZ ;  /* 0x0000000000047805 */ /* 0x000fc6000001ff00 */
[----:B--2---:R-:W-:-:S05]  /*0120*/  IMAD.WIDE R2, R32, 0x4, R2 ;  /* 0x0000000420027825 */ /* 0x004fca00078e0202 */
[----:B------:R1:W2:Y:S01]  /*0130*/  @!P0 LDG.E.EL.128 R4, desc[UR6][R2.64] ;  /* 0x0000000602048981 */ /* 0x0002a2000c2e1d00 */
[----:B------:R-:W-:Y:S02]  /*0140*/  SHF.R.U32.HI R29, RZ, 0x2, R25 ;  /* 0x00000002ff1d7819 */ /* 0x000fe40000011619 */
[----:B------:R-:W-:Y:S02]  /*0150*/  CS2R R8, SRZ ;  /* 0x0000000000087805 */ /* 0x000fe4000001ff00 */
[----:B------:R-:W-:Y:S02]  /*0160*/  SHF.L.U32 R12, R12, 0x8, RZ ;  /* 0x000000080c0c7819 */ /* 0x000fe400000006ff */
[----:B------:R-:W-:Y:S02]  /*0170*/  CS2R R10, SRZ ;  /* 0x00000000000a7805 */ /* 0x000fe4000001ff00 */
[----:B------:R-:W-:Y:S02]  /*0180*/  SGXT.U32 R29, R29, 0x6 ;  /* 0x000000061d1d781a */ /* 0x000fe40000000000 */
[----:B------:R-:W-:-:S02]  /*0190*/  LOP3.LUT R13, R12, 0xfffff000, RZ, 0xc0, !PT ;  /* 0xfffff0000c0d7812 */ /* 0x000fc400078ec0ff */
[----:B----4-:R-:W-:-:S03]  /*01a0*/  PRMT R28, R29, 0x6540, R24 ;  /* 0x000065401d1c7816 */ /* 0x010fc60000000018 */
[----:B------:R-:W-:Y:S01]  /*01b0*/  IMAD.IADD R13, R32, 0x1, R13 ;  /* 0x00000001200d7824 */ /* 0x000fe200078e020d */
[C---:B------:R-:W-:Y:S02]  /*01c0*/  LOP3.LUT R0, R28.reuse, 0x40, RZ, 0xfc, !PT ;  /* 0x000000401c007812 */ /* 0x040fe400078efcff */
[----:B------:R-:W-:Y:S02]  /*01d0*/  ISETP.LT.AND P3, PT, R28, 0x100, !P0 ;  /* 0x000001001c00780c */ /* 0x000fe40004761270 */
[C---:B------:R-:W-:Y:S01]  /*01e0*/  ISETP.LT.AND P2, PT, R0.reuse, 0x100, !P0 ;  /* 0x000001000000780c */ /* 0x040fe20004741270 */
[----:B------:R-:W-:Y:S01]  /*01f0*/  IMAD R0, R0, 0x10, R13 ;  /* 0x0000001000007824 */ /* 0x000fe200078e020d */
[C---:B-1----:R-:W-:Y:S02]  /*0200*/  LOP3.LUT R2, R28.reuse, 0x80, RZ, 0xfc, !PT ;  /* 0x000000801c027812 */ /* 0x042fe400078efcff */
[----:B------:R-:W-:Y:S01]  /*0210*/  LOP3.LUT R3, R28, 0xc0, RZ, 0xfc, !PT ;  /* 0x000000c01c037812 */ /* 0x000fe200078efcff */
[----:B-----5:R-:W-:Y:S01]  /*0220*/  IMAD.WIDE R18, R0, 0x4, R36 ;  /* 0x0000000400127825 */ /* 0x020fe200078e0224 */
[----:B------:R-:W-:-:S05]  /*0230*/  LEA R28, R28, R13, 0x4 ;  /* 0x0000000d1c1c7211 */ /* 0x000fca00078e20ff */
[----:B------:R-:W-:Y:S01]  /*0240*/  IMAD.WIDE R16, R28, 0x4, R36 ;  /* 0x000000041c107825 */ /* 0x000fe200078e0224 */
[----:B------:R-:W-:-:S04]  /*0250*/  CS2R R14, SRZ ;  /* 0x00000000000e7805 */ /* 0x000fc8000001ff00 */
[----:B------:R-:W3:Y:S01]  /*0260*/  @P3 LDG.E.EL.128 R8, desc[UR6][R16.64] ;  /* 0x0000000610083981 */ /* 0x000ee2000c2e1d00 */
[----:B--2---:R-:W-:Y:S01]  /*0270*/  FADD R20, R4, 9.9999997473787516356e-06 ;  /* 0x3727c5ac04147421 */ /* 0x004fe20000000000 */
[----:B------:R-:W-:Y:S01]  /*0280*/  FADD R31, R5, 9.9999997473787516356e-06 ;  /* 0x3727c5ac051f7421 */ /* 0x000fe20000000000 */
[----:B------:R-:W-:Y:S01]  /*0290*/  FADD R33, R6, 9.9999997473787516356e-06 ;  /* 0x3727c5ac06217421 */ /* 0x000fe20000000000 */
[----:B------:R-:W-:Y:S01]  /*02a0*/  FADD R22, R7, 9.9999997473787516356e-06 ;  /* 0x3727c5ac07167421 */ /* 0x000fe20000000000 */
[----:B------:R-:W-:Y:S02]  /*02b0*/  CS2R R4, SRZ ;  /* 0x0000000000047805 */ /* 0x000fe4000001ff00 */
[----:B------:R-:W-:Y:S01]  /*02c0*/  CS2R R6, SRZ ;  /* 0x0000000000067805 */ /* 0x000fe2000001ff00 */
[----:B------:R-:W1:Y:S05]  /*02d0*/  MUFU.SQRT R20, R20 ;  /* 0x0000001400147308 */ /* 0x000e6a0000002000 */
[----:B------:R2:W4:Y:S03]  /*02e0*/  @P2 LDG.E.EL.128 R4, desc[UR6][R18.64] ;  /* 0x0000000612042981 */ /* 0x000526000c2e1d00 */
[----:B------:R-:W5:Y:S01]  /*02f0*/  MUFU.SQRT R31, R31 ;  /* 0x0000001f001f7308 */ /* 0x000f620000002000 */
[----:B-1----:R-:W-:-:S07]  /*0300*/  FSETP.GT.AND P1, PT, R20, 8.50705917302346158658e+37, PT ;  /* 0x7e8000001400780b */ /* 0x002fce0003f24000 */
[----:B------:R-:W1:Y:S01]  /*0310*/  MUFU.SQRT R33, R33 ;  /* 0x0000002100217308 */ /* 0x000e620000002000 */
[----:B------:R-:W-:Y:S02]  /*0320*/  FSETP.GEU.AND P5, PT, R20, 1.175494350822287508e-38, PT ;  /* 0x008000001400780b */ /* 0x000fe40003fae000 */
[----:B------:R-:W-:Y:S02]  /*0330*/  FSEL R35, R23, 1, P1 ;  /* 0x3f80000017237808 */ /* 0x000fe40000800000 */
[----:B0----5:R-:W-:-:S03]  /*0340*/  FSETP.GT.AND P6, PT, R31, 8.50705917302346158658e+37, PT ;  /* 0x7e8000001f00780b */ /* 0x021fc60003fc4000 */
[----:B------:R-:W0:Y:S01]  /*0350*/  MUFU.SQRT R22, R22 ;  /* 0x0000001600167308 */ /* 0x000e220000002000 */
[----:B------:R-:W-:Y:S02]  /*0360*/  FSETP.GEU.AND P4, PT, R31, 1.175494350822287508e-38, PT ;  /* 0x008000001f00780b */ /* 0x000fe40003f8e000 */
[----:B------:R-:W-:Y:S01]  /*0370*/  FSEL R34, R23, 1, P6 ;  /* 0x3f80000017227808 */ /* 0x000fe20003000000 */
[----:B------:R-:W-:Y:S01]  /*0380*/  @P1 FMUL R20, R20, 0.25 ;  /* 0x3e80000014141820 */ /* 0x000fe20000400000 */
[C---:B------:R-:W-:Y:S01]  /*0390*/  ISETP.LT.AND P1, PT, R2.reuse, 0x100, !P0 ;  /* 0x000001000200780c */ /* 0x040fe20004721270 */
[----:B------:R-:W-:Y:S01]  /*03a0*/  @!P5 FMUL R35, R35, 16777216 ;  /* 0x4b8000002323d820 */ /* 0x000fe20000400000 */
[----:B------:R-:W-:Y:S01]  /*03b0*/  LEA R2, R2, R13, 0x4 ;  /* 0x0000000d02027211 */ /* 0x000fe200078e20ff */
[----:B------:R-:W-:Y:S01]  /*03c0*/  @!P5 FMUL R20, R20, 16777216 ;  /* 0x4b8000001414d820 */ /* 0x000fe20000400000 */
[----:B-1----:R-:W-:Y:S01]  /*03d0*/  FSETP.GT.AND P5, PT, R33, 8.50705917302346158658e+37, PT ;  /* 0x7e8000002100780b */ /* 0x002fe20003fa4000 */
[----:B------:R-:W-:Y:S01]  /*03e0*/  @P6 FMUL R31, R31, 0.25 ;  /* 0x3e8000001f1f6820 */ /* 0x000fe20000400000 */
[----:B------:R-:W-:-:S03]  /*03f0*/  FSETP.GEU.AND P6, PT, R33, 1.175494350822287508e-38, PT ;  /* 0x008000002100780b */ /* 0x000fc60003fce000 */
[----:B------:R-:W-:Y:S01]  /*0400*/  @!P4 FMUL R34, R34, 16777216 ;  /* 0x4b8000002222c820 */ /* 0x000fe20000400000 */
[----:B------:R-:W-:Y:S01]  /*0410*/  FSEL R30, R23, 1, P5 ;  /* 0x3f800000171e7808 */ /* 0x000fe20002800000 */
[----:B--2---:R1:W2:Y:S01]  /*0420*/  MUFU.RCP R18, R20 ;  /* 0x0000001400127308 */ /* 0x0042a20000001000 */
[----:B------:R-:W-:Y:S01]  /*0430*/  @!P4 FMUL R31, R31, 16777216 ;  /* 0x4b8000001f1fc820 */ /* 0x000fe20000400000 */
[C---:B------:R-:W-:Y:S01]  /*0440*/  ISETP.LT.AND P4, PT, R3.reuse, 0x100, !P0 ;  /* 0x000001000300780c */ /* 0x040fe20004781270 */
[----:B------:R-:W-:-:S03]  /*0450*/  IMAD R3, R3, 0x10, R13 ;  /* 0x0000001003037824 */ /* 0x000fc600078e020d */
[----:B------:R-:W-:Y:S01]  /*0460*/  @P5 FMUL R33, R33, 0.25 ;  /* 0x3e80000021215820 */ /* 0x000fe20000400000 */
[----:B0-----:R-:W-:Y:S01]  /*0470*/  FSETP.GT.AND P5, PT, R22, 8.50705917302346158658e+37, PT ;  /* 0x7e8000001600780b */ /* 0x001fe20003fa4000 */
[----:B-1----:R-:W0:Y:S02]  /*0480*/  LDC.64 R20, c[0x0][0x218] ;  /* 0x00008600ff147b82 */ /* 0x002e240000000a00 */
[----:B------:R-:W-:Y:S01]  /*0490*/  @!P6 FMUL R33, R33, 16777216 ;  /* 0x4b8000002121e820 */ /* 0x000fe20000400000 */
[----:B------:R-:W-:Y:S01]  /*04a0*/  @!P6 FMUL R30, R30, 16777216 ;  /* 0x4b8000001e1ee820 */ /* 0x000fe20000400000 */
[----:B------:R-:W-:-:S08]  /*04b0*/  FSETP.GEU.AND P6, PT, R22, 1.175494350822287508e-38, PT ;  /* 0x008000001600780b */ /* 0x000fd00003fce000 */
[----:B------:R-:W-:-:S05]  /*04c0*/  @P5 FMUL R22, R22, 0.25 ;  /* 0x3e80000016165820 */ /* 0x000fca0000400000 */
[----:B------:R-:W-:Y:S01]  /*04d0*/  @!P6 FMUL R22, R22, 16777216 ;  /* 0x4b8000001616e820 */ /* 0x000fe20000400000 */
[----:B------:R-:W1:Y:S01]  /*04e0*/  MUFU.RCP R31, R31 ;  /* 0x0000001f001f7308 */ /* 0x000e620000001000 */
[----:B------:R-:W-:Y:S01]  /*04f0*/  CS2R R12, SRZ ;  /* 0x00000000000c7805 */ /* 0x000fe2000001ff00 */
[----:B------:R-:W-:Y:S01]  /*0500*/  IMAD.WIDE R16, R2, 0x4, R36 ;  /* 0x0000000402107825 */ /* 0x000fe200078e0224 */
[----:B------:R-:W-:-:S03]  /*0510*/  FSEL R23, R23, 1, P5 ;  /* 0x3f80000017177808 */ /* 0x000fc60002800000 */
[----:B--2---:R-:W-:Y:S02]  /*0520*/  FMUL R35, R18, R35 ;  /* 0x0000002312237220 */ /* 0x004fe40000400000 */
[----:B------:R-:W2:Y:S01]  /*0530*/  MUFU.RCP R22, R22 ;  /* 0x0000001600167308 */ /* 0x000ea20000001000 */
[----:B------:R5:W3:Y:S01]  /*0540*/  @P1 LDG.E.EL.128 R12, desc[UR6][R16.64] ;  /* 0x00000006100c1981 */ /* 0x000ae2000c2e1d00 */
[----:B------:R-:W-:Y:S01]  /*0550*/  CS2R R18, SRZ ;  /* 0x0000000000127805 */ /* 0x000fe2000001ff00 */
[----:B0-----:R-:W-:-:S04]  /*0560*/  IMAD.WIDE R20, R32, 0x4, R20 ;  /* 0x0000000420147825 */ /* 0x001fc800078e0214 */
[----:B------:R-:W-:Y:S01]  /*0570*/  @!P6 FMUL R23, R23, 16777216 ;  /* 0x4b8000001717e820 */ /* 0x000fe20000400000 */
[----:B-----5:R-:W-:Y:S01]  /*0580*/  CS2R R16, SRZ ;  /* 0x0000000000107805 */ /* 0x020fe2000001ff00 */
[----:B-1----:R-:W-:Y:S01]  /*0590*/  FMUL R34, R31, R34 ;  /* 0x000000221f227220 */ /* 0x002fe20000400000 */
[----:B------:R-:W-:-:S04]  /*05a0*/  IMAD.WIDE R36, R3, 0x4, R36 ;  /* 0x0000000403247825 */ /* 0x000fc800078e0224 */
[----:B--2---:R-:W-:Y:S01]  /*05b0*/  FMUL R31, R22, R23 ;  /* 0x00000017161f7220 */ /* 0x004fe20000400000 */
[----:B------:R-:W-:Y:S01]  /*05c0*/  CS2R R22, SRZ ;  /* 0x0000000000167805 */ /* 0x000fe2000001ff00 */
[----:B------:R0:W3:Y:S02]  /*05d0*/  @!P0 LDG.E.EL.128 R16, desc[UR6][R20.64] ;  /* 0x0000000614108981 */ /* 0x0000e4000c2e1d00 */
[----:B0-----:R-:W-:-:S06]  /*05e0*/  CS2R R20, SRZ ;  /* 0x0000000000147805 */ /* 0x001fcc000001ff00 */
[----:B------:R-:W2:Y:S01]  /*05f0*/  @P4 LDG.E.EL.128 R20, desc[UR6][R36.64] ;  /* 0x0000000624144981 */ /* 0x000ea2000c2e1d00 */
[----:B------:R-:W0:Y:S02]  /*0600*/  MUFU.RCP R33, R33 ;  /* 0x0000002100217308 */ /* 0x000e240000001000 */
[----:B0-----:R-:W-:Y:S01]  /*0610*/  FMUL R30, R33, R30 ;  /* 0x0000001e211e7220 */ /* 0x001fe20000400000 */
[C---:B---3--:R-:W-:Y:S01]  /*0620*/  FADD R11, -R19.reuse, R11 ;  /* 0x0000000b130b7221 */ /* 0x048fe20000000100 */
[C---:B----4-:R-:W-:Y:S01]  /*0630*/  FADD R33, -R19.reuse, R7 ;  /* 0x0000000713217221 */ /* 0x050fe20000000100 */
[C---:B------:R-:W-:Y:S01]  /*0640*/  FADD R15, -R19.reuse, R15 ;  /* 0x0000000f130f7221 */ /* 0x040fe20000000100 */
[----:B--2---:R-:W-:Y:S01]  /*0650*/  FADD R23, -R19, R23 ;  /* 0x0000001713177221 */ /* 0x004fe20000000100 */
[C---:B------:R-:W-:Y:S02]  /*0660*/  FADD R19, -R18.reuse, R6 ;  /* 0x0000000612137221 */ /* 0x040fe40000000100 */
[----:B------:R-:W0:Y:S01]  /*0670*/  LDC.64 R6, c[0x0][0x228] ;  /* 0x00008a00ff067b82 */ /* 0x000e220000000a00 */
[C---:B------:R-:W-:Y:S01]  /*0680*/  FADD R10, -R18.reuse, R10 ;  /* 0x0000000a120a7221 */ /* 0x040fe20000000100 */
[C---:B------:R-:W-:Y:S01]  /*0690*/  FADD R36, -R18.reuse, R14 ;  /* 0x0000000e12247221 */ /* 0x040fe20000000100 */
[----:B------:R-:W-:Y:S01]  /*06a0*/  FADD R22, -R18, R22 ;  /* 0x0000001612167221 */ /* 0x000fe20000000100 */
[C---:B------:R-:W-:Y:S01]  /*06b0*/  FADD R18, -R16.reuse, R4 ;  /* 0x0000000410127221 */ /* 0x040fe20000000100 */
[C---:B------:R-:W-:Y:S01]  /*06c0*/  FADD R9, -R17.reuse, R9 ;  /* 0x0000000911097221 */ /* 0x040fe20000000100 */
[C---:B------:R-:W-:Y:S01]  /*06d0*/  FADD R5, -R17.reuse, R5 ;  /* 0x0000000511057221 */ /* 0x040fe20000000100 */
[C---:B------:R-:W-:Y:S01]  /*06e0*/  FADD R14, -R17.reuse, R13 ;  /* 0x0000000d110e7221 */ /* 0x040fe20000000100 */
[C---:B------:R-:W-:Y:S01]  /*06f0*/  FADD R8, -R16.reuse, R8 ;  /* 0x0000000810087221 */ /* 0x040fe20000000100 */
[C---:B------:R-:W-:Y:S01]  /*0700*/  FADD R4, -R16.reuse, R12 ;  /* 0x0000000c10047221 */ /* 0x040fe20000000100 */
[----:B------:R-:W-:Y:S01]  /*0710*/  FADD R21, -R17, R21 ;  /* 0x0000001511157221 */ /* 0x000fe20000000100 */
[----:B------:R-:W-:Y:S01]  /*0720*/  FADD R20, -R16, R20 ;  /* 0x0000001410147221 */ /* 0x000fe20000000100 */
[-C--:B------:R-:W-:Y:S01]  /*0730*/  FMUL R8, R8, R35.reuse ;  /* 0x0000002308087220 */ /* 0x080fe20000400000 */
[-C--:B------:R-:W-:Y:S01]  /*0740*/  FMUL R12, R18, R35.reuse ;  /* 0x00000023120c7220 */ /* 0x080fe20000400000 */
[-C--:B------:R-:W-:Y:S01]  /*0750*/  FMUL R16, R4, R35.reuse ;  /* 0x0000002304107220 */ /* 0x080fe20000400000 */
[-C--:B------:R-:W-:Y:S01]  /*0760*/  FMUL R9, R9, R34.reuse ;  /* 0x0000002209097220 */ /* 0x080fe20000400000 */
[-C--:B------:R-:W-:Y:S01]  /*0770*/  FMUL R13, R5, R34.reuse ;  /* 0x00000022050d7220 */ /* 0x080fe20000400000 */
[-C--:B------:R-:W-:Y:S01]  /*0780*/  FMUL R17, R14, R34.reuse ;  /* 0x000000220e117220 */ /* 0x080fe20000400000 */
[----:B------:R-:W-:Y:S01]  /*0790*/  FMUL R35, R20, R35 ;  /* 0x0000002314237220 */ /* 0x000fe20000400000 */
[----:B------:R-:W-:Y:S01]  /*07a0*/  FMUL R34, R21, R34 ;  /* 0x0000002215227220 */ /* 0x000fe20000400000 */
[----:B------:R-:W-:Y:S01]  /*07b0*/  CS2R R4, SRZ ;  /* 0x0000000000047805 */ /* 0x000fe2000001ff00 */
[----:B0-----:R-:W-:Y:S01]  /*07c0*/  IMAD.WIDE R20, R32, 0x4, R6 ;  /* 0x0000000420147825 */ /* 0x001fe200078e0206 */
[----:B------:R-:W-:-:S06]  /*07d0*/  CS2R R6, SRZ ;  /* 0x0000000000067805 */ /* 0x000fcc000001ff00 */
[----:B------:R0:W2:Y:S02]  /*07e0*/  @!P0 LDG.E.EL.128 R4, desc[UR6][R20.64] ;  /* 0x0000000614048981 */ /* 0x0000a4000c2e1d00 */
[----:B0-----:R-:W0:Y:S01]  /*07f0*/  LDC.64 R20, c[0x0][0x230] ;  /* 0x00008c00ff147b82 */ /* 0x001e220000000a00 */
        /* <DEDUP_REMOVED lines=11> */
[----:B------:R-:W2:Y:S01]  /*08b0*/  @!P0 LDG.E.EL.128 R20, desc[UR6][R36.64] ;  /* 0x0000000624148981 */ /* 0x000ea2000c2e1d00 */
[----:B------:R-:W0:Y:S01]  /*08c0*/  S2UR UR5, SR_CgaCtaId ;  /* 0x00000000000579c3 */ /* 0x000e220000008800 */
[----:B------:R-:W-:Y:S02]  /*08d0*/  UMOV UR4, 0x400 ;  /* 0x0000040000047882 */ /* 0x000fe40000000000 */
[----:B0-----:R-:W-:Y:S01]  /*08e0*/  UPRMT UR4, UR5, 0x654, UR4 ;  /* 0x0000065405047896 */ /* 0x001fe20008000004 */
[-CC-:B--2---:R-:W-:Y:S01]  /*08f0*/  FFMA R8, R8, R4.reuse, R20.reuse ;  /* 0x0000000408087223 */ /* 0x184fe20000000014 */
[-CC-:B------:R-:W-:Y:S01]  /*0900*/  FFMA R12, R12, R4.reuse, R20.reuse ;  /* 0x000000040c0c7223 */ /* 0x180fe20000000014 */
[-CC-:B------:R-:W-:Y:S01]  /*0910*/  FFMA R16, R16, R4.reuse, R20.reuse ;  /* 0x0000000410107223 */ /* 0x180fe20000000014 */
[----:B------:R-:W-:Y:S01]  /*0920*/  FFMA R4, R35, R4, R20 ;  /* 0x0000000423047223 */ /* 0x000fe20000000014 */
[----:B------:R-:W-:Y:S01]  /*0930*/  SHF.L.U32 R20, R25, 0xa, RZ ;  /* 0x0000000a19147819 */ /* 0x000fe200000006ff */
[-CC-:B------:R-:W-:Y:S01]  /*0940*/  FFMA R9, R9, R5.reuse, R21.reuse ;  /* 0x0000000509097223 */ /* 0x180fe20000000015 */
[----:B------:R-:W-:-:S02]  /*0950*/  FFMA R13, R13, R5, R21 ;  /* 0x000000050d0d7223 */ /* 0x000fc40000000015 */
[----:B------:R-:W-:Y:S01]  /*0960*/  LOP3.LUT R20, R20, 0xc00, RZ, 0xc0, !PT ;  /* 0x00000c0014147812 */ /* 0x000fe200078ec0ff */
[-CC-:B------:R-:W-:Y:S01]  /*0970*/  FFMA R17, R17, R5.reuse, R21.reuse ;  /* 0x0000000511117223 */ /* 0x180fe20000000015 */
[-CC-:B------:R-:W-:Y:S01]  /*0980*/  FFMA R10, R10, R6.reuse, R22.reuse ;  /* 0x000000060a0a7223 */ /* 0x180fe20000000016 */
[-CC-:B------:R-:W-:Y:S01]  /*0990*/  FFMA R14, R14, R6.reuse, R22.reuse ;  /* 0x000000060e0e7223 */ /* 0x180fe20000000016 */
[-CC-:B------:R-:W-:Y:S01]  /*09a0*/  FFMA R18, R18, R6.reuse, R22.reuse ;  /* 0x0000000612127223 */ /* 0x180fe20000000016 */
[----:B------:R-:W-:Y:S01]  /*09b0*/  FFMA R5, R34, R5, R21 ;  /* 0x0000000522057223 */ /* 0x000fe20000000015 */
[----:B------:R-:W-:Y:S01]  /*09c0*/  FFMA R6, R30, R6, R22 ;  /* 0x000000061e067223 */ /* 0x000fe20000000016 */
[C---:B------:R-:W-:Y:S02]  /*09d0*/  LOP3.LUT R21, R20.reuse, 0x100, RZ, 0xfc, !PT ;  /* 0x0000010014157812 */ /* 0x040fe400078efcff */
[C---:B------:R-:W-:Y:S02]  /*09e0*/  LOP3.LUT R30, R20.reuse, 0x200, RZ, 0xfc, !PT ;  /* 0x00000200141e7812 */ /* 0x040fe400078efcff */
[----:B------:R-:W-:-:S02]  /*09f0*/  LOP3.LUT R15, R20, R29, RZ, 0xfc, !PT ;  /* 0x0000001d140f7212 */ /* 0x000fc400078efcff */
[C---:B------:R-:W-:Y:S02]  /*0a00*/  LEA.HI R22, R20.reuse, UR4, RZ, 0x1a ;  /* 0x0000000414167c11 */ /* 0x040fe4000f8fd0ff */
[----:B------:R-:W-:Y:S02]  /*0a10*/  LOP3.LUT R20, R20, 0x300, RZ, 0xfc, !PT ;  /* 0x0000030014147812 */ /* 0x000fe400078efcff */
[----:B------:R-:W-:Y:S02]  /*0a20*/  LEA.HI R34, R21, UR4, RZ, 0x1a ;  /* 0x0000000415227c11 */ /* 0x000fe4000f8fd0ff */
[----:B------:R-:W-:Y:S01]  /*0a30*/  LEA.HI R30, R30, UR4, RZ, 0x1a ;  /* 0x000000041e1e7c11 */ /* 0x000fe2000f8fd0ff */
[C---:B------:R-:W-:Y:S01]  /*0a40*/  IMAD R29, R15.reuse, 0x4, R22 ;  /* 0x000000040f1d7824 */ /* 0x040fe200078e0216 */
[----:B------:R-:W-:Y:S02]  /*0a50*/  LEA.HI R20, R20, UR4, RZ, 0x1a ;  /* 0x0000000414147c11 */ /* 0x000fe4000f8fd0ff */
[C---:B------:R-:W-:Y:S01]  /*0a60*/  LEA R34, R15.reuse, R34, 0x2 ;  /* 0x000000220f227211 */ /* 0x040fe200078e10ff */
[C---:B------:R-:W-:Y:S01]  /*0a70*/  IMAD R35, R15.reuse, 0x4, R30 ;  /* 0x000000040f237824 */ /* 0x040fe200078e021e */
[----:B------:R-:W-:Y:S01]  /*0a80*/  LEA R36, R15, R20, 0x2 ;  /* 0x000000140f247211 */ /* 0x000fe200078e10ff */
[-CC-:B------:R-:W-:Y:S01]  /*0a90*/  FFMA R11, R11, R7.reuse, R23.reuse ;  /* 0x000000070b0b7223 */ /* 0x180fe20000000017 */
[----:B------:R-:W-:Y:S01]  /*0aa0*/  STS [R29], R8 ;  /* 0x000000081d007388 */ /* 0x000fe20000000800 */
[-CC-:B------:R-:W-:Y:S01]  /*0ab0*/  FFMA R15, R33, R7.reuse, R23.reuse ;  /* 0x00000007210f7223 */ /* 0x180fe20000000017 */
[----:B------:R-:W-:-:S02]  /*0ac0*/  FFMA R19, R19, R7, R23 ;  /* 0x0000000713137223 */ /* 0x000fc40000000017 */
[----:B------:R-:W-:Y:S01]  /*0ad0*/  STS [R34+0x400], R9 ;  /* 0x0004000922007388 */ /* 0x000fe20000000800 */
[----:B------:R-:W-:Y:S01]  /*0ae0*/  SHF.R.U32.HI R21, RZ, 0x8, R26 ;  /* 0x00000008ff157819 */ /* 0x000fe2000001161a */
[----:B------:R-:W0:Y:S02]  /*0af0*/  LDC.64 R32, c[0x0][0x238] ;  /* 0x00008e00ff207b82 */ /* 0x000e240000000a00 */
[----:B------:R-:W-:Y:S04]  /*0b00*/  STS [R35+0x800], R10 ;  /* 0x0008000a23007388 */ /* 0x000fe80000000800 */
[----:B------:R-:W-:Y:S04]  /*0b10*/  STS [R36+0xc00], R11 ;  /* 0x000c000b24007388 */ /* 0x000fe80000000800 */
[----:B------:R-:W-:Y:S04]  /*0b20*/  STS [R29+0x100], R12 ;  /* 0x0001000c1d007388 */ /* 0x000fe80000000800 */
[----:B------:R-:W-:Y:S04]  /*0b30*/  STS [R34+0x500], R13 ;  /* 0x0005000d22007388 */ /* 0x000fe80000000800 */
[----:B------:R-:W-:Y:S01]  /*0b40*/  STS [R35+0x900], R14 ;  /* 0x0009000e23007388 */ /* 0x000fe20000000800 */
[----:B------:R-:W-:-:S03]  /*0b50*/  FFMA R7, R31, R7, R23 ;  /* 0x000000071f077223 */ /* 0x000fc60000000017 */
[----:B------:R-:W-:Y:S04]  /*0b60*/  STS [R36+0xd00], R15 ;  /* 0x000d000f24007388 */ /* 0x000fe80000000800 */
[----:B------:R-:W-:Y:S04]  /*0b70*/  STS [R29+0x200], R16 ;  /* 0x000200101d007388 */ /* 0x000fe80000000800 */
[----:B------:R-:W-:Y:S04]  /*0b80*/  STS [R34+0x600], R17 ;  /* 0x0006001122007388 */ /* 0x000fe80000000800 */
[----:B------:R-:W-:Y:S04]  /*0b90*/  STS [R35+0xa00], R18 ;  /* 0x000a001223007388 */ /* 0x000fe80000000800 */
[----:B------:R-:W-:Y:S04]  /*0ba0*/  STS [R36+0xe00], R19 ;  /* 0x000e001324007388 */ /* 0x000fe80000000800 */
[----:B------:R1:W-:Y:S04]  /*0bb0*/  STS [R29+0x300], R4 ;  /* 0x000300041d007388 */ /* 0x0003e80000000800 */
[----:B------:R-:W-:Y:S04]  /*0bc0*/  STS [R34+0x700], R5 ;  /* 0x0007000522007388 */ /* 0x000fe80000000800 */
[----:B------:R2:W-:Y:S04]  /*0bd0*/  STS [R35+0xb00], R6 ;  /* 0x000b000623007388 */ /* 0x0005e80000000800 */
[----:B------:R-:W-:Y:S01]  /*0be0*/  STS [R36+0xf00], R7 ;  /* 0x000f000724007388 */ /* 0x000fe20000000800 */
[----:B------:R-:W-:-:S02]  /*0bf0*/  SGXT.U32 R21, R21, 0x2 ;  /* 0x000000021515781a */ /* 0x000fc40000000000 */
[C---:B------:R-:W-:Y:S02]  /*0c00*/  LOP3.LUT R30, R26.reuse, 0x3fc, RZ, 0xc0, !PT ;  /* 0x000003fc1a1e7812 */ /* 0x040fe400078ec0ff */
[----:B------:R-:W-:Y:S02]  /*0c10*/  LOP3.LUT R20, R21, 0x3fc, R26, 0xf8, !PT ;  /* 0x000003fc15147812 */ /* 0x000fe400078ef81a */
[----:B------:R-:W-:Y:S02]  /*0c20*/  LEA R21, R21, UR4, 0x2 ;  /* 0x0000000415157c11 */ /* 0x000fe4000f8e10ff */
[----:B-1----:R-:W-:Y:S02]  /*0c30*/  LOP3.LUT R29, R26, 0xfc, RZ, 0xc0, !PT ;  /* 0x000000fc1a1d7812 */ /* 0x002fe400078ec0ff */
[----:B------:R-:W-:Y:S01]  /*0c40*/  LEA R20, R20, UR4, 0x2 ;  /* 0x0000000414147c11 */ /* 0x000fe2000f8e10ff */
[----:B------:R-:W-:Y:S01]  /*0c50*/  BAR.SYNC.DEFER_BLOCKING 0x0 ;  /* 0x0000000000007b1d */ /* 0x000fe20000010000 */
[----:B------:R-:W-:Y:S01]  /*0c60*/  PRMT R29, R29, 0x6540, R24 ;  /* 0x000065401d1d7816 */ /* 0x000fe20000000018 */
[C---:B------:R-:W-:Y:S01]  /*0c70*/  IMAD R37, R30.reuse, 0x4, R21 ;  /* 0x000000041e257824 */ /* 0x040fe200078e0215 */
[----:B------:R-:W-:-:S04]  /*0c80*/  LOP3.LUT R24, R30, 0x400, RZ, 0xfc, !PT ;  /* 0x000004001e187812 */ /* 0x000fc800078efcff */
[----:B------:R-:W-:Y:S02]  /*0c90*/  SHF.R.U32.HI R24, RZ, 0x6, R24 ;  /* 0x00000006ff187819 */ /* 0x000fe40000011618 */
[----:B------:R-:W-:Y:S02]  /*0ca0*/  SHF.R.U32.HI R25, RZ, 0x6, R25 ;  /* 0x00000006ff197819 */ /* 0x000fe40000011619 */
[----:B------:R-:W-:Y:S02]  /*0cb0*/  LOP3.LUT R24, R24, 0x1c, RZ, 0xc0, !PT ;  /* 0x0000001c18187812 */ /* 0x000fe400078ec0ff */
[----:B------:R-:W-:-:S03]  /*0cc0*/  SGXT.U32 R26, R25, 0x2 ;  /* 0x00000002191a781a */ /* 0x000fc60000000000 */
[----:B------:R-:W-:Y:S01]  /*0cd0*/  VIADD R25, R24, UR4 ;  /* 0x0000000418197c36 */ /* 0x000fe20008000000 */
[----:B------:R-:W-:Y:S04]  /*0ce0*/  LDS R20, [R20] ;  /* 0x0000000014147984 */ /* 0x000fe80000000800 */
[----:B------:R-:W-:Y:S04]  /*0cf0*/  LDS R21, [R37+0x4] ;  /* 0x0000040025157984 */ /* 0x000fe80000000800 */
[----:B------:R-:W-:Y:S04]  /*0d00*/  LDS R22, [R37+0x8] ;  /* 0x0000080025167984 */ /* 0x000fe80000000800 */
[----:B------:R1:W3:Y:S01]  /*0d10*/  LDS R23, [R37+0xc] ;  /* 0x00000c0025177984 */ /* 0x0002e20000000800 */
[----:B------:R-:W-:-:S02]  /*0d20*/  LOP3.LUT R31, R26, R27, RZ, 0xfc, !PT ;  /* 0x0000001b1a1f7212 */ /* 0x000fc400078efcff */
[----:B------:R-:W-:-:S05]  /*0d30*/  LEA R27, R30, R25, 0x2 ;  /* 0x000000191e1b7211 */ /* 0x000fca00078e10ff */
[----:B------:R-:W-:Y:S04]  /*0d40*/  LDS R24, [R27+0x1000] ;  /* 0x001000001b187984 */ /* 0x000fe80000000800 */
[----:B------:R-:W-:Y:S04]  /*0d50*/  LDS R25, [R27+0x1004] ;  /* 0x001004001b197984 */ /* 0x000fe80000000800 */
[----:B------:R-:W-:Y:S04]  /*0d60*/  LDS R26, [R27+0x1008] ;  /* 0x001008001b1a7984 */ /* 0x000fe80000000800 */
[----:B------:R-:W4:Y:S01]  /*0d70*/  LDS R27, [R27+0x100c] ;  /* 0x00100c001b1b7984 */ /* 0x000f220000000800 */
[----:B------:R-:W-:-:S04]  /*0d80*/  ISETP.GE.AND P0, PT, R29, 0x100, PT ;  /* 0x000001001d00780c */ /* 0x000fc80003f06270 */
[C---:B------:R-:W-:Y:S02]  /*0d90*/  ISETP.LT.AND P5, PT, R31.reuse, 0x40, !P0 ;  /* 0x000000401f00780c */ /* 0x040fe400047a1270 */
[----:B--2---:R-:W-:Y:S02]  /*0da0*/  LEA R35, R31, R29, 0x8 ;  /* 0x0000001d1f237211 */ /* 0x004fe400078e40ff */
[----:B-1----:R-:W-:-:S03]  /*0db0*/  LOP3.LUT R37, R30, 0x800, RZ, 0xfc, !PT ;  /* 0x000008001e257812 */ /* 0x002fc600078efcff */
[----:B0-----:R-:W-:Y:S01]  /*0dc0*/  IMAD.WIDE R34, R35, 0x4, R32 ;  /* 0x0000000423227825 */ /* 0x001fe200078e0220 */
[----:B------:R-:W-:Y:S02]  /*0dd0*/  SHF.R.U32.HI R37, RZ, 0x6, R37 ;  /* 0x00000006ff257819 */ /* 0x000fe40000011625 */
[----:B------:R-:W-:-:S03]  /*0de0*/  LOP3.LUT R36, R31, 0x4, RZ, 0xfc, !PT ;  /* 0x000000041f247812 */ /* 0x000fc600078efcff */
[----:B---3--:R0:W-:Y:S01]  /*0df0*/  @P5 STG.E.128 desc[UR6][R34.64], R20 ;  /* 0x0000001422005986 */ /* 0x0081e2000c101d06 */
[----:B------:R-:W-:Y:S02]  /*0e00*/  ISETP.LT.AND P5, PT, R36, 0x40, !P0 ;  /* 0x000000402400780c */ /* 0x000fe400047a1270 */
[----:B0-----:R-:W-:Y:S02]  /*0e10*/  LOP3.LUT R35, R30, 0xc00, RZ, 0xfc, !PT ;  /* 0x00000c001e237812 */ /* 0x001fe400078efcff */
[----:B------:R-:W-:Y:S02]  /*0e20*/  LOP3.LUT R20, R37, 0x2c, RZ, 0xc0, !PT ;  /* 0x0000002c25147812 */ /* 0x000fe400078ec0ff */
[----:B------:R-:W-:Y:S02]  /*0e30*/  SHF.R.U32.HI R35, RZ, 0x6, R35 ;  /* 0x00000006ff237819 */ /* 0x000fe40000011623 */
[----:B------:R-:W-:Y:S01]  /*0e40*/  LEA R37, R36, R29, 0x8 ;  /* 0x0000001d24257211 */ /* 0x000fe200078e40ff */
[----:B------:R-:W-:Y:S01]  /*0e50*/  VIADD R23, R20, UR4 ;  /* 0x0000000414177c36 */ /* 0x000fe20008000000 */
[----:B------:R-:W-:-:S03]  /*0e60*/  LOP3.LUT R35, R35, 0x3c, RZ, 0xc0, !PT ;  /* 0x0000003c23237812 */ /* 0x000fc600078ec0ff */
[----:B------:R-:W-:Y:S01]  /*0e70*/  IMAD.WIDE R20, R37, 0x4, R32 ;  /* 0x0000000425147825 */ /* 0x000fe200078e0220 */
[----:B------:R-:W-:Y:S02]  /*0e80*/  IADD3 R35, R35, UR4, RZ ;  /* 0x0000000423237c10 */ /* 0x000fe4000fffe0ff */
[C---:B------:R-:W-:Y:S02]  /*0e90*/  LEA R34, R30.reuse, R23, 0x2 ;  /* 0x000000171e227211 */ /* 0x040fe400078e10ff */
[----:B----4-:R-:W-:Y:S01]  /*0ea0*/  @P5 STG.E.128 desc[UR6][R20.64], R24 ;  /* 0x0000001814005986 */ /* 0x010fe2000c101d06 */
[----:B------:R-:W-:-:S03]  /*0eb0*/  IMAD R36, R30, 0x4, R35 ;  /* 0x000000041e247824 */ /* 0x000fc600078e0223 */
[----:B------:R-:W-:Y:S04]  /*0ec0*/  LDS R20, [R34+0x2000] ;  /* 0x0020000022147984 */ /* 0x000fe80000000800 */
[----:B------:R-:W-:Y:S04]  /*0ed0*/  LDS R21, [R34+0x2004] ;  /* 0x0020040022157984 */ /* 0x000fe80000000800 */
[----:B------:R-:W-:Y:S04]  /*0ee0*/  LDS R22, [R34+0x2008] ;  /* 0x0020080022167984 */ /* 0x000fe80000000800 */
[----:B------:R-:W0:Y:S04]  /*0ef0*/  LDS R23, [R34+0x200c] ;  /* 0x00200c0022177984 */ /* 0x000e280000000800 */
[----:B------:R-:W-:Y:S04]  /*0f00*/  LDS R24, [R36+0x3000] ;  /* 0x0030000024187984 */ /* 0x000fe80000000800 */
[----:B------:R-:W-:Y:S04]  /*0f10*/  LDS R25, [R36+0x3004] ;  /* 0x0030040024197984 */ /* 0x000fe80000000800 */
[----:B------:R-:W-:Y:S04]  /*0f20*/  LDS R26, [R36+0x3008] ;  /* 0x00300800241a7984 */ /* 0x000fe80000000800 */
[----:B------:R1:W2:Y:S01]  /*0f30*/  LDS R27, [R36+0x300c] ;  /* 0x00300c00241b7984 */ /* 0x0002a20000000800 */
[----:B------:R-:W-:Y:S01]  /*0f40*/  LOP3.LUT R30, R31, 0x8, RZ, 0xfc, !PT ;  /* 0x000000081f1e7812 */ /* 0x000fe200078efcff */
[----:B-1----:R-:W1:Y:S03]  /*0f50*/  LDC.64 R36, c[0x0][0x240] ;  /* 0x00009000ff247b82 */ /* 0x002e660000000a00 */
[----:B------:R-:W-:-:S02]  /*0f60*/  ISETP.LT.AND P5, PT, R30, 0x40, !P0 ;  /* 0x000000401e00780c */ /* 0x000fc400047a1270 */
[----:B------:R-:W-:Y:S02]  /*0f70*/  LEA R35, R30, R29, 0x8 ;  /* 0x0000001d1e237211 */ /* 0x000fe400078e40ff */
[----:B------:R-:W-:-:S04]  /*0f80*/  LOP3.LUT R30, R31, 0xc, RZ, 0xfc, !PT ;  /* 0x0000000c1f1e7812 */ /* 0x000fc800078efcff */
[C---:B------:R-:W-:Y:S02]  /*0f90*/  ISETP.LT.AND P0, PT, R30.reuse, 0x40, !P0 ;  /* 0x000000401e00780c */ /* 0x040fe40004701270 */
[----:B------:R-:W-:Y:S01]  /*0fa0*/  LEA R29, R30, R29, 0x8 ;  /* 0x0000001d1e1d7211 */ /* 0x000fe200078e40ff */
[----:B------:R-:W-:-:S04]  /*0fb0*/  IMAD.WIDE R34, R35, 0x4, R32 ;  /* 0x0000000423227825 */ /* 0x000fc800078e0220 */
[----:B------:R-:W-:Y:S01]  /*0fc0*/  IMAD.WIDE R32, R29, 0x4, R32 ;  /* 0x000000041d207825 */ /* 0x000fe200078e0220 */
[----:B0-----:R0:W-:Y:S03]  /*0fd0*/  @P5 STG.E.128 desc[UR6][R34.64], R20 ;  /* 0x0000001422005986 */ /* 0x0011e6000c101d06 */
[----:B-1----:R-:W-:-:S04]  /*0fe0*/  IMAD.WIDE R28, R28, 0x4, R36 ;  /* 0x000000041c1c7825 */ /* 0x002fc800078e0224 */
[--C-:B------:R-:W-:Y:S01]  /*0ff0*/  IMAD.WIDE R30, R0, 0x4, R36.reuse ;  /* 0x00000004001e7825 */ /* 0x100fe200078e0224 */
[----:B--2---:R1:W-:Y:S03]  /*1000*/  @P0 STG.E.128 desc[UR6][R32.64], R24 ;  /* 0x0000001820000986 */ /* 0x0043e6000c101d06 */
[--C-:B0-----:R-:W-:Y:S01]  /*1010*/  IMAD.WIDE R34, R2, 0x4, R36.reuse ;  /* 0x0000000402227825 */ /* 0x101fe200078e0224 */
[----:B------:R1:W-:Y:S04]  /*1020*/  @P3 STG.E.128 desc[UR6][R28.64], R8 ;  /* 0x000000081c003986 */ /* 0x0003e8000c101d06 */
[----:B------:R1:W-:Y:S01]  /*1030*/  @P2 STG.E.128 desc[UR6][R30.64], R12 ;  /* 0x0000000c1e002986 */ /* 0x0003e2000c101d06 */
[----:B------:R-:W-:-:S03]  /*1040*/  IMAD.WIDE R36, R3, 0x4, R36 ;  /* 0x0000000403247825 */ /* 0x000fc600078e0224 */
[----:B------:R1:W-:Y:S01]  /*1050*/  @P1 STG.E.128 desc[UR6][R34.64], R16 ;  /* 0x0000001022001986 */ /* 0x0003e2000c101d06 */
[----:B------:R-:W-:Y:S05]  /*1060*/  @!P4 EXIT ;  /* 0x000000000000c94d */ /* 0x000fea0003800000 */
[----:B------:R-:W-:Y:S01]  /*1070*/  STG.E.128 desc[UR6][R36.64], R4 ;  /* 0x0000000424007986 */ /* 0x000fe2000c101d06 */
[----:B------:R-:W-:Y:S05]  /*1080*/  EXIT ;  /* 0x000000000000794d */ /* 0x000fea0003800000 */
.L_x_0:
[----:B------:R-:W-:-:S00]  /*1090*/  BRA `(.L_x_0) ;  /* 0xfffffffc00fc7947 */ /* 0x000fc0000383ffff */
[----:B------:R-:W-:-:S00]  /*10a0*/  NOP ;  /* 0x0000000000007918 */ /* 0x000fc00000000000 */
        /* <DEDUP_REMOVED lines=13> */
.L_x_1:


//--------------------- .nv.global.init           --------------------------
	.section	.nv.global.init,"aw",@progbits
.nv.global.init:
	.type		_$_str,@object
	.size		_$_str,(_$_str_$_2 - _$_str)
_$_str:
        /*0000*/ 	.byte	0x5f, 0x5f, 0x43, 0x55, 0x44, 0x41, 0x5f, 0x46, 0x54, 0x5a, 0x00
	.type		_$_str_$_2,@object
	.size		_$_str_$_2,(.L_1 - _$_str_$_2)
_$_str_$_2:
        /*000b*/ 	.byte	0x5f, 0x5f, 0x43, 0x55, 0x44, 0x41, 0x5f, 0x50, 0x52, 0x45, 0x43, 0x5f, 0x53, 0x51, 0x52, 0x54
        /*001b*/ 	.byte	0x00
.L_1:


//--------------------- .nv.shared.triton_poi_fused__native_batch_norm_legit_no_training_convolution_4 --------------------------
	.section	.nv.shared.triton_poi_fused__native_batch_norm_legit_no_training_convolution_4,"aw",@nobits
	.sectionflags	@""
	.align	16
	.zero		1024


//--------------------- .nv.constant0.triton_poi_fused__native_batch_norm_legit_no_training_convolution_4 --------------------------
	.section	.nv.constant0.triton_poi_fused__native_batch_norm_legit_no_training_convolution_4,"a",@progbits
	.sectionflags	@""
	.align	4
.nv.constant0.triton_poi_fused__native_batch_norm_legit_no_training_convolution_4:
	.zero		592
